	.headerflags	@"EF_CUDA_TEXMODE_UNIFIED EF_CUDA_64BIT_ADDRESS EF_CUDA_SM89 EF_CUDA_VIRTUAL_SM(EF_CUDA_SM89)"
	.elftype	@"ET_EXEC"


//--------------------- .nv.info                  --------------------------
	.section	.nv.info,"",@"SHT_CUDA_INFO"
	.align	4


	//----- nvinfo : EIATTR_REGCOUNT
	.align		4
        /*0000*/ 	.byte	0x04, 0x2f
        /*0002*/ 	.short	(.L_1 - .L_0)
	.align		4
.L_0:
        /*0004*/ 	.word	index@(triton__0d1d2d3d4d5de6)
        /*0008*/ 	.word	0x00000038


	//----- nvinfo : EIATTR_MAX_STACK_SIZE
	.align		4
.L_1:
        /*000c*/ 	.byte	0x04, 0x23
        /*000e*/ 	.short	(.L_3 - .L_2)
	.align		4
.L_2:
        /*0010*/ 	.word	index@(triton__0d1d2d3d4d5de6)
        /*0014*/ 	.word	0x00000000


	//----- nvinfo : EIATTR_MIN_STACK_SIZE
	.align		4
.L_3:
        /*0018*/ 	.byte	0x04, 0x12
        /*001a*/ 	.short	(.L_5 - .L_4)
	.align		4
.L_4:
        /*001c*/ 	.word	index@(triton__0d1d2d3d4d5de6)
        /*0020*/ 	.word	0x00000000


	//----- nvinfo : EIATTR_FRAME_SIZE
	.align		4
.L_5:
        /*0024*/ 	.byte	0x04, 0x11
        /*0026*/ 	.short	(.L_7 - .L_6)
	.align		4
.L_6:
        /*0028*/ 	.word	index@(triton__0d1d2d3d4d5de6)
        /*002c*/ 	.word	0x00000000
.L_7:


//--------------------- .nv.info.triton__0d1d2d3d4d5de6 --------------------------
	.section	.nv.info.triton__0d1d2d3d4d5de6,"",@"SHT_CUDA_INFO"
	.align	4


	//----- nvinfo : EIATTR_CUDA_API_VERSION
	.align		4
        /*0000*/ 	.byte	0x04, 0x37
        /*0002*/ 	.short	(.L_9 - .L_8)
.L_8:
        /*0004*/ 	.word	0x0000007b


	//----- nvinfo : EIATTR_PARAM_CBANK
	.align		4
.L_9:
        /*0008*/ 	.byte	0x04, 0x0a
        /*000a*/ 	.short	(.L_11 - .L_10)
	.align		4
.L_10:
        /*000c*/ 	.word	index@(.nv.constant0.triton__0d1d2d3d4d5de6)
        /*0010*/ 	.short	0x0160
        /*0012*/ 	.short	0x0030


	//----- nvinfo : EIATTR_CBANK_PARAM_SIZE
	.align		4
.L_11:
        /*0014*/ 	.byte	0x03, 0x19
        /*0016*/ 	.short	0x0030


	//----- nvinfo : EIATTR_KPARAM_INFO
	.align		4
        /*0018*/ 	.byte	0x04, 0x17
        /*001a*/ 	.short	(.L_13 - .L_12)
.L_12:
        /*001c*/ 	.word	0x00000000
        /*0020*/ 	.short	0x0006
        /*0022*/ 	.short	0x002c
        /*0024*/ 	.byte	0x00, 0xf0, 0x11, 0x00


	//----- nvinfo : EIATTR_KPARAM_INFO
	.align		4
.L_13:
        /*0028*/ 	.byte	0x04, 0x17
        /*002a*/ 	.short	(.L_15 - .L_14)
.L_14:
        /*002c*/ 	.word	0x00000000
        /*0030*/ 	.short	0x0005
        /*0032*/ 	.short	0x0028
        /*0034*/ 	.byte	0x00, 0xf0, 0x11, 0x00


	//----- nvinfo : EIATTR_KPARAM_INFO
	.align		4
.L_15:
        /*0038*/ 	.byte	0x04, 0x17
        /*003a*/ 	.short	(.L_17 - .L_16)
.L_16:
        /*003c*/ 	.word	0x00000000
        /*0040*/ 	.short	0x0004
        /*0042*/ 	.short	0x0020
        /*0044*/ 	.byte	0x00, 0xf0, 0x21, 0x00


	//----- nvinfo : EIATTR_KPARAM_INFO
	.align		4
.L_17:
        /*0048*/ 	.byte	0x04, 0x17
        /*004a*/ 	.short	(.L_19 - .L_18)
.L_18:
        /*004c*/ 	.word	0x00000000
        /*0050*/ 	.short	0x0003
        /*0052*/ 	.short	0x0018
        /*0054*/ 	.byte	0x00, 0xf0, 0x21, 0x00


	//----- nvinfo : EIATTR_KPARAM_INFO
	.align		4
.L_19:
        /*0058*/ 	.byte	0x04, 0x17
        /*005a*/ 	.short	(.L_21 - .L_20)
.L_20:
        /*005c*/ 	.word	0x00000000
        /*0060*/ 	.short	0x0002
        /*0062*/ 	.short	0x0010
        /*0064*/ 	.byte	0x00, 0xf0, 0x21, 0x00


	//----- nvinfo : EIATTR_KPARAM_INFO
	.align		4
.L_21:
        /*0068*/ 	.byte	0x04, 0x17
        /*006a*/ 	.short	(.L_23 - .L_22)
.L_22:
        /*006c*/ 	.word	0x00000000
        /*0070*/ 	.short	0x0001
        /*0072*/ 	.short	0x0008
        /*0074*/ 	.byte	0x00, 0xf0, 0x21, 0x00


	//----- nvinfo : EIATTR_KPARAM_INFO
	.align		4
.L_23:
        /*0078*/ 	.byte	0x04, 0x17
        /*007a*/ 	.short	(.L_25 - .L_24)
.L_24:
        /*007c*/ 	.word	0x00000000
        /*0080*/ 	.short	0x0000
        /*0082*/ 	.short	0x0000
        /*0084*/ 	.byte	0x00, 0xf0, 0x21, 0x00


	//----- nvinfo : EIATTR_MAXREG_COUNT
	.align		4
.L_25:
        /*0088*/ 	.byte	0x03, 0x1b
        /*008a*/ 	.short	0x00ff


	//----- nvinfo : EIATTR_EXIT_INSTR_OFFSETS
	.align		4
        /*008c*/ 	.byte	0x04, 0x1c
        /*008e*/ 	.short	(.L_27 - .L_26)


	//   ....[0]....
.L_26:
        /*0090*/ 	.word	0x000012d0


	//   ....[1]....
        /*0094*/ 	.word	0x000012f0


	//----- nvinfo : EIATTR_CTAIDZ_USED
	.align		4
.L_27:
        /*0098*/ 	.byte	0x01, 0x04
	.zero		2


	//----- nvinfo : EIATTR_MAX_THREADS
	.align		4
        /*009c*/ 	.byte	0x04, 0x05
        /*009e*/ 	.short	(.L_29 - .L_28)
.L_28:
        /*00a0*/ 	.word	0x00000100
        /*00a4*/ 	.word	0x00000001
        /*00a8*/ 	.word	0x00000001
.L_29:


//--------------------- .nv.rel.action            --------------------------
	.section	.nv.rel.action,"",@"SHT_CUDA_RELOCINFO"
	.align	8
	.sectionentsize	8
        /*0000*/ 	.byte	0x73, 0x00, 0x00, 0x00, 0x00, 0x00, 0x00, 0x00, 0x00, 0x00, 0x00, 0x11, 0x25, 0x00, 0x05, 0x36


//--------------------- .nv.constant0.triton__0d1d2d3d4d5de6 --------------------------
	.section	.nv.constant0.triton__0d1d2d3d4d5de6,"a",@progbits
	.align	4
.nv.constant0.triton__0d1d2d3d4d5de6:
	.zero		400


//--------------------- .text.triton__0d1d2d3d4d5de6 --------------------------
	.section	.text.triton__0d1d2d3d4d5de6,"ax",@progbits
	.sectionflags	@"SHF_BARRIERS=1"
	.sectioninfo	@"SHI_REGISTERS=56"
	.align	128
        .global         triton__0d1d2d3d4d5de6
        .type           triton__0d1d2d3d4d5de6,@function
        .size           triton__0d1d2d3d4d5de6,(.L_x_1 - triton__0d1d2d3d4d5de6)
        .other          triton__0d1d2d3d4d5de6,@"STO_CUDA_ENTRY STV_DEFAULT"
triton__0d1d2d3d4d5de6:
.text.triton__0d1d2d3d4d5de6:
[----:B------:R-:W-:-:S02]  /*0000*/  MOV R1, c[0x0][0x28] ;  /* 0x00000a0000017a02 */ /* 0x000fc40000000f00 */
[----:B------:R-:W0:Y:S01]  /*0010*/  S2R R18, SR_CTAID.Z ;  /* 0x0000000000127919 */ /* 0x000e220000002700 */
[----:B------:R-:W1:Y:S01]  /*0020*/  S2UR UR4, SR_CTAID.Y ;  /* 0x00000000000479c3 */ /* 0x000e620000002600 */
[----:B------:R-:W-:Y:S01]  /*0030*/  MOV R17, 0x2 ;  /* 0x0000000200117802 */ /* 0x000fe20000000f00 */
[----:B------:R-:W-:Y:S01]  /*0040*/  CS2R R12, SRZ ;  /* 0x00000000000c7805 */ /* 0x000fe2000001ff00 */
[----:B------:R-:W2:Y:S01]  /*0050*/  S2R R7, SR_TID.X ;  /* 0x0000000000077919 */ /* 0x000ea20000002100 */
[----:B------:R-:W-:-:S03]  /*0060*/  CS2R R14, SRZ ;  /* 0x00000000000e7805 */ /* 0x000fc6000001ff00 */
[----:B------:R-:W3:Y:S01]  /*0070*/  S2R R0, SR_CTAID.X ;  /* 0x0000000000007919 */ /* 0x000ee20000002500 */
[----:B0-----:R-:W-:Y:S02]  /*0080*/  IADD3 R18, R18, 0x1, RZ ;  /* 0x0000000112127810 */ /* 0x001fe40007ffe0ff */
[----:B--2---:R-:W-:-:S03]  /*0090*/  LOP3.LUT R2, R7, 0x1f, RZ, 0xc0, !PT ;  /* 0x0000001f07027812 */ /* 0x004fc600078ec0ff */
[----:B-1----:R-:W-:Y:S01]  /*00a0*/  IMAD R18, R18, UR4, RZ ;  /* 0x0000000412127c24 */ /* 0x002fe2000f8e02ff */
[----:B------:R-:W-:Y:S01]  /*00b0*/  SHF.R.U32.HI R19, RZ, 0x5, R7 ;  /* 0x00000005ff137819 */ /* 0x000fe20000011607 */
[----:B------:R-:W-:Y:S01]  /*00c0*/  ULDC.64 UR4, c[0x0][0x118] ;  /* 0x0000460000047ab9 */ /* 0x000fe20000000a00 */
[----:B---3--:R-:W-:Y:S02]  /*00d0*/  SHF.L.U32 R0, R0, 0x4, RZ ;  /* 0x0000000400007819 */ /* 0x008fe400000006ff */
[----:B------:R-:W-:Y:S02]  /*00e0*/  SHF.L.U32 R3, R18, 0x8, RZ ;  /* 0x0000000812037819 */ /* 0x000fe400000006ff */
[----:B------:R-:W-:Y:S02]  /*00f0*/  SGXT.U32 R19, R19, 0x3 ;  /* 0x000000031313781a */ /* 0x000fe40000000000 */
[----:B------:R-:W-:Y:S02]  /*0100*/  LEA R4, R2, R3, 0x3 ;  /* 0x0000000302047211 */ /* 0x000fe400078e18ff */
[----:B------:R-:W-:-:S02]  /*0110*/  LOP3.LUT R16, R0, R19, RZ, 0xfc, !PT ;  /* 0x0000001300107212 */ /* 0x000fc400078efcff */
[C---:B------:R-:W-:Y:S01]  /*0120*/  ISETP.GE.AND P0, PT, R4.reuse, 0x1b80, PT ;  /* 0x00001b800400780c */ /* 0x040fe20003f06270 */
[----:B------:R-:W-:-:S03]  /*0130*/  IMAD.HI R5, R4, 0x66666667, RZ ;  /* 0x6666666704057827 */ /* 0x000fc600078e02ff */
[----:B------:R-:W-:Y:S02]  /*0140*/  ISETP.LT.AND P2, PT, R16, 0xa8c, !P0 ;  /* 0x00000a8c1000780c */ /* 0x000fe40004741270 */
[----:B------:R-:W-:-:S04]  /*0150*/  SHF.R.U32.HI R6, RZ, 0x1f, R5 ;  /* 0x0000001fff067819 */ /* 0x000fc80000011605 */
[----:B------:R-:W-:Y:S02]  /*0160*/  LEA.HI.SX32 R5, R5, R6, 0x19 ;  /* 0x0000000605057211 */ /* 0x000fe400078fcaff */
[----:B------:R-:W-:-:S03]  /*0170*/  LOP3.LUT R6, R0, 0x8, R19, 0xfe, !PT ;  /* 0x0000000800067812 */ /* 0x000fc600078efe13 */
[----:B------:R-:W-:Y:S01]  /*0180*/  IMAD R4, R5, -0x140, R4 ;  /* 0xfffffec005047824 */ /* 0x000fe200078e0204 */
[----:B------:R-:W-:-:S03]  /*0190*/  ISETP.LT.AND P0, PT, R6, 0xa8c, !P0 ;  /* 0x00000a8c0600780c */ /* 0x000fc60004701270 */
[----:B------:R-:W-:-:S04]  /*01a0*/  IMAD R9, R5, 0xd2f00, R4 ;  /* 0x000d2f0005097824 */ /* 0x000fc800078e0204 */
[--C-:B------:R-:W-:Y:S02]  /*01b0*/  IMAD R16, R16, 0x140, R9.reuse ;  /* 0x0000014010107824 */ /* 0x100fe400078e0209 */
[----:B------:R-:W-:Y:S02]  /*01c0*/  IMAD R6, R6, 0x140, R9 ;  /* 0x0000014006067824 */ /* 0x000fe400078e0209 */
[-C--:B------:R-:W-:Y:S01]  /*01d0*/  IMAD.WIDE R4, R16, R17.reuse, c[0x0][0x168] ;  /* 0x00005a0010047625 */ /* 0x080fe200078e0211 */
[----:B------:R-:W-:Y:S01]  /*01e0*/  CS2R R8, SRZ ;  /* 0x0000000000087805 */ /* 0x000fe2000001ff00 */
[----:B------:R-:W-:Y:S02]  /*01f0*/  CS2R R10, SRZ ;  /* 0x00000000000a7805 */ /* 0x000fe4000001ff00 */
[----:B------:R-:W-:Y:S01]  /*0200*/  IMAD.WIDE R20, R6, R17, c[0x0][0x168] ;  /* 0x00005a0006147625 */ /* 0x000fe200078e0211 */
[----:B------:R0:W2:Y:S04]  /*0210*/  @P2 LDG.E.EL.128 R12, [R4.64] ;  /* 0x00000004040c2981 */ /* 0x0000a8000c2e1d00 */
[----:B------:R1:W3:Y:S01]  /*0220*/  @P0 LDG.E.EL.128 R8, [R20.64] ;  /* 0x0000000414080981 */ /* 0x0002e2000c2e1d00 */
[----:B------:R-:W-:Y:S01]  /*0230*/  SHF.R.U32.HI R38, RZ, 0x2, R7 ;  /* 0x00000002ff267819 */ /* 0x000fe20000011607 */
[----:B------:R-:W-:Y:S01]  /*0240*/  IMAD R24, R2, 0x88, RZ ;  /* 0x0000008802187824 */ /* 0x000fe200078e02ff */
[----:B------:R-:W-:-:S02]  /*0250*/  SHF.L.U32 R22, R7, 0x2, RZ ;  /* 0x0000000207167819 */ /* 0x000fc400000006ff */
[----:B------:R-:W-:Y:S02]  /*0260*/  SGXT.U32 R38, R38, 0x3 ;  /* 0x000000032626781a */ /* 0x000fe40000000000 */
[----:B0-----:R-:W-:Y:S02]  /*0270*/  LOP3.LUT R5, R22, 0xc, RZ, 0xc0, !PT ;  /* 0x0000000c16057812 */ /* 0x001fe400078ec0ff */
[C---:B------:R-:W-:Y:S02]  /*0280*/  SHF.L.U32 R23, R19.reuse, 0x3, RZ ;  /* 0x0000000313177819 */ /* 0x040fe400000006ff */
[----:B------:R-:W-:Y:S02]  /*0290*/  LOP3.LUT R2, R19, 0x8, RZ, 0xfc, !PT ;  /* 0x0000000813027812 */ /* 0x000fe400078efcff */
[----:B------:R-:W-:Y:S02]  /*02a0*/  LOP3.LUT R25, R0, R5, RZ, 0xfc, !PT ;  /* 0x0000000500197212 */ /* 0x000fe400078efcff */
[----:B------:R-:W-:-:S02]  /*02b0*/  LOP3.LUT R38, R23, R38, RZ, 0xfc, !PT ;  /* 0x0000002617267212 */ /* 0x000fc400078efcff */
[----:B------:R-:W-:Y:S02]  /*02c0*/  LOP3.LUT R43, R24, R19, RZ, 0xfc, !PT ;  /* 0x00000013182b7212 */ /* 0x000fe400078efcff */
[----:B------:R-:W-:Y:S02]  /*02d0*/  IADD3 R48, R2, R24, RZ ;  /* 0x0000001802307210 */ /* 0x000fe40007ffe0ff */
[----:B------:R-:W-:Y:S02]  /*02e0*/  ISETP.GE.AND P1, PT, R25, 0xa8c, PT ;  /* 0x00000a8c1900780c */ /* 0x000fe40003f26270 */
[C-C-:B------:R-:W-:Y:S02]  /*02f0*/  LOP3.LUT R2, R3.reuse, 0x40, R38.reuse, 0xfe, !PT ;  /* 0x0000004003027812 */ /* 0x140fe400078efe26 */
[C---:B------:R-:W-:Y:S02]  /*0300*/  LOP3.LUT R0, R3.reuse, R38, RZ, 0xfc, !PT ;  /* 0x0000002603007212 */ /* 0x040fe400078efcff */
[----:B------:R-:W-:-:S02]  /*0310*/  LOP3.LUT R4, R3, 0x80, R38, 0xfe, !PT ;  /* 0x0000008003047812 */ /* 0x000fc400078efe26 */
[----:B------:R-:W-:Y:S02]  /*0320*/  SHF.L.U32 R43, R43, 0x1, RZ ;  /* 0x000000012b2b7819 */ /* 0x000fe400000006ff */
[----:B------:R-:W-:Y:S01]  /*0330*/  LOP3.LUT R19, R3, 0xc0, R38, 0xfe, !PT ;  /* 0x000000c003137812 */ /* 0x000fe200078efe26 */
[--C-:B------:R-:W-:Y:S01]  /*0340*/  IMAD R3, R4, 0xa8c, R25.reuse ;  /* 0x00000a8c04037824 */ /* 0x100fe200078e0219 */
[C---:B------:R-:W-:Y:S01]  /*0350*/  ISETP.LT.AND P4, PT, R2.reuse, 0x1b80, !P1 ;  /* 0x00001b800200780c */ /* 0x040fe20004f81270 */
[--C-:B------:R-:W-:Y:S01]  /*0360*/  IMAD R2, R2, 0xa8c, R25.reuse ;  /* 0x00000a8c02027824 */ /* 0x100fe200078e0219 */
[C---:B------:R-:W-:Y:S01]  /*0370*/  ISETP.LT.AND P3, PT, R0.reuse, 0x1b80, !P1 ;  /* 0x00001b800000780c */ /* 0x040fe20004f61270 */
[--C-:B------:R-:W-:Y:S01]  /*0380*/  IMAD R0, R0, 0xa8c, R25.reuse ;  /* 0x00000a8c00007824 */ /* 0x100fe200078e0219 */
[----:B------:R-:W-:Y:S01]  /*0390*/  ISETP.LT.AND P5, PT, R4, 0x1b80, !P1 ;  /* 0x00001b800400780c */ /* 0x000fe20004fa1270 */
[C---:B------:R-:W-:Y:S01]  /*03a0*/  IMAD R4, R19.reuse, 0xa8c, R25 ;  /* 0x00000a8c13047824 */ /* 0x040fe200078e0219 */
[----:B------:R-:W-:Y:S01]  /*03b0*/  ISETP.LT.AND P1, PT, R19, 0x1b80, !P1 ;  /* 0x00001b801300780c */ /* 0x000fe20004f21270 */
[----:B------:R-:W-:Y:S01]  /*03c0*/  IMAD.WIDE R28, R2, R17, c[0x0][0x160] ;  /* 0x00005800021c7625 */ /* 0x000fe200078e0211 */
[----:B------:R-:W-:-:S02]  /*03d0*/  SHF.L.U32 R48, R48, 0x1, RZ ;  /* 0x0000000130307819 */ /* 0x000fc400000006ff */
[----:B------:R-:W-:Y:S01]  /*03e0*/  PRMT R7, R7, 0x6540, R18 ;  /* 0x0000654007077816 */ /* 0x000fe20000000012 */
[----:B------:R-:W-:Y:S01]  /*03f0*/  IMAD.WIDE R30, R0, R17, c[0x0][0x160] ;  /* 0x00005800001e7625 */ /* 0x000fe200078e0211 */
[----:B------:R-:W-:Y:S02]  /*0400*/  MOV R33, 0x2 ;  /* 0x0000000200217802 */ /* 0x000fe40000000f00 */
[----:B------:R-:W-:Y:S02]  /*0410*/  PRMT R39, RZ, 0x7610, R39 ;  /* 0x00007610ff277816 */ /* 0x000fe40000000027 */
[----:B--2---:R-:W-:Y:S01]  /*0420*/  SHF.R.U32.HI R22, RZ, 0x10, R13 ;  /* 0x00000010ff167819 */ /* 0x004fe2000001160d */
[----:B------:R0:W-:Y:S01]  /*0430*/  STS.U16 [R43+0x44], R13 ;  /* 0x0000440d2b007388 */ /* 0x0001e20000000400 */
[----:B-1----:R-:W-:Y:S02]  /*0440*/  SHF.R.U32.HI R20, RZ, 0x10, R12 ;  /* 0x00000010ff147819 */ /* 0x002fe4000001160c */
[----:B------:R-:W-:Y:S01]  /*0450*/  SHF.R.U32.HI R24, RZ, 0x10, R14 ;  /* 0x00000010ff187819 */ /* 0x000fe2000001160e */
[----:B------:R1:W-:Y:S01]  /*0460*/  STS.U16 [R43+0xcc], R15 ;  /* 0x0000cc0f2b007388 */ /* 0x0003e20000000400 */
[----:B------:R-:W-:-:S02]  /*0470*/  SHF.R.U32.HI R26, RZ, 0x10, R15 ;  /* 0x00000010ff1a7819 */ /* 0x000fc4000001160f */
[----:B---3--:R-:W-:Y:S01]  /*0480*/  SHF.R.U32.HI R19, RZ, 0x10, R9 ;  /* 0x00000010ff137819 */ /* 0x008fe20000011609 */
[----:B------:R2:W-:Y:S01]  /*0490*/  STS.U16 [R43+0x66], R22 ;  /* 0x000066162b007388 */ /* 0x0005e20000000400 */
[----:B------:R-:W-:Y:S02]  /*04a0*/  SHF.R.U32.HI R35, RZ, 0x10, R11 ;  /* 0x00000010ff237819 */ /* 0x000fe4000001160b */
[----:B0-----:R-:W-:Y:S01]  /*04b0*/  SHF.R.U32.HI R13, RZ, 0x10, R8 ;  /* 0x00000010ff0d7819 */ /* 0x001fe20000011608 */
[----:B------:R-:W-:Y:S01]  /*04c0*/  STS.U16 [R43], R12 ;  /* 0x0000000c2b007388 */ /* 0x000fe20000000400 */
[----:B-1----:R-:W-:-:S03]  /*04d0*/  SHF.R.U32.HI R15, RZ, 0x10, R10 ;  /* 0x00000010ff0f7819 */ /* 0x002fc6000001160a */
[----:B------:R-:W-:Y:S01]  /*04e0*/  STS.U16 [R43+0x88], R14 ;  /* 0x0000880e2b007388 */ /* 0x000fe20000000400 */
[----:B--2---:R-:W-:-:S03]  /*04f0*/  CS2R R22, SRZ ;  /* 0x0000000000167805 */ /* 0x004fc6000001ff00 */
[----:B------:R0:W-:Y:S04]  /*0500*/  STS.U16 [R43+0x22], R20 ;  /* 0x000022142b007388 */ /* 0x0001e80000000400 */
[----:B------:R1:W-:Y:S04]  /*0510*/  STS.U16 [R43+0xaa], R24 ;  /* 0x0000aa182b007388 */ /* 0x0003e80000000400 */
[----:B------:R2:W-:Y:S01]  /*0520*/  STS.U16 [R43+0xee], R26 ;  /* 0x0000ee1a2b007388 */ /* 0x0005e20000000400 */
[----:B0-----:R-:W-:-:S03]  /*0530*/  CS2R R20, SRZ ;  /* 0x0000000000147805 */ /* 0x001fc6000001ff00 */
[----:B------:R-:W-:Y:S01]  /*0540*/  STS.U16 [R43+0x10], R8 ;  /* 0x000010082b007388 */ /* 0x000fe20000000400 */
[----:B-1----:R-:W-:-:S03]  /*0550*/  CS2R R24, SRZ ;  /* 0x0000000000187805 */ /* 0x002fc6000001ff00 */
[----:B------:R0:W-:Y:S01]  /*0560*/  STS.U16 [R48+0x22], R13 ;  /* 0x0000220d30007388 */ /* 0x0001e20000000400 */
[----:B--2---:R-:W-:-:S03]  /*0570*/  CS2R R26, SRZ ;  /* 0x00000000001a7805 */ /* 0x004fc6000001ff00 */
[----:B------:R1:W-:Y:S04]  /*0580*/  STS.U16 [R48+0xaa], R15 ;  /* 0x0000aa0f30007388 */ /* 0x0003e80000000400 */
[----:B------:R2:W3:Y:S01]  /*0590*/  @P4 LDG.E.EL.64 R22, [R28.64] ;  /* 0x000000041c164981 */ /* 0x0004e2000c2e1b00 */
[----:B0-----:R-:W-:-:S03]  /*05a0*/  IMAD.WIDE R12, R3, R17, c[0x0][0x160] ;  /* 0x00005800030c7625 */ /* 0x001fc600078e0211 */
[----:B------:R0:W-:Y:S01]  /*05b0*/  STS.U16 [R48+0x66], R19 ;  /* 0x0000661330007388 */ /* 0x0001e20000000400 */
[----:B-1----:R-:W-:-:S03]  /*05c0*/  IMAD.WIDE R14, R4, R17, c[0x0][0x160] ;  /* 0x00005800040e7625 */ /* 0x002fc600078e0211 */
[----:B------:R1:W4:Y:S01]  /*05d0*/  @P5 LDG.E.EL.64 R24, [R12.64] ;  /* 0x000000040c185981 */ /* 0x000322000c2e1b00 */
[----:B--2---:R-:W-:-:S03]  /*05e0*/  IMAD.HI R28, R7, 0x66666667, RZ ;  /* 0x66666667071c7827 */ /* 0x004fc600078e02ff */
[----:B------:R2:W5:Y:S01]  /*05f0*/  @P1 LDG.E.EL.64 R20, [R14.64] ;  /* 0x000000040e141981 */ /* 0x000562000c2e1b00 */
[----:B0-----:R-:W-:Y:S01]  /*0600*/  IMAD.WIDE R18, R6, R33, c[0x0][0x178] ;  /* 0x00005e0006127625 */ /* 0x001fe200078e0221 */
[----:B------:R-:W-:Y:S02]  /*0610*/  SHF.R.U32.HI R29, RZ, 0x1f, R28 ;  /* 0x0000001fff1d7819 */ /* 0x000fe4000001161c */
[----:B------:R-:W-:Y:S01]  /*0620*/  STS.U16 [R48+0x44], R9 ;  /* 0x0000440930007388 */ /* 0x000fe20000000400 */
[----:B-1----:R-:W-:-:S03]  /*0630*/  CS2R R12, SRZ ;  /* 0x00000000000c7805 */ /* 0x002fc6000001ff00 */
[----:B------:R-:W-:Y:S01]  /*0640*/  STS.U16 [R48+0x88], R10 ;  /* 0x0000880a30007388 */ /* 0x000fe20000000400 */
[----:B--2---:R-:W-:-:S03]  /*0650*/  CS2R R14, SRZ ;  /* 0x00000000000e7805 */ /* 0x004fc6000001ff00 */
[----:B------:R-:W-:Y:S01]  /*0660*/  STS.U16 [R48+0xcc], R11 ;  /* 0x0000cc0b30007388 */ /* 0x000fe20000000400 */
[----:B------:R-:W-:-:S03]  /*0670*/  LEA.HI.SX32 R28, R28, R29, 0x19 ;  /* 0x0000001d1c1c7211 */ /* 0x000fc600078fcaff */
[----:B------:R-:W-:Y:S04]  /*0680*/  STS.U16 [R48+0xee], R35 ;  /* 0x0000ee2330007388 */ /* 0x000fe80000000400 */
[----:B------:R0:W2:Y:S04]  /*0690*/  @P3 LDG.E.EL.64 R26, [R30.64] ;  /* 0x000000041e1a3981 */ /* 0x0000a8000c2e1b00 */
[----:B------:R-:W-:Y:S06]  /*06a0*/  BAR.SYNC 0x0 ;  /* 0x0000000000007b1d */ /* 0x000fec0000000000 */
[----:B------:R1:W2:Y:S01]  /*06b0*/  @P0 LDG.E.EL.128 R12, [R18.64] ;  /* 0x00000004120c0981 */ /* 0x0002a2000c2e1d00 */
[----:B------:R-:W-:Y:S01]  /*06c0*/  ISETP.GE.AND P0, PT, R7, 0x1b80, PT ;  /* 0x00001b800700780c */ /* 0x000fe20003f06270 */
[----:B------:R-:W-:Y:S01]  /*06d0*/  CS2R R8, SRZ ;  /* 0x0000000000087805 */ /* 0x000fe2000001ff00 */
[----:B------:R-:W-:Y:S01]  /*06e0*/  CS2R R10, SRZ ;  /* 0x00000000000a7805 */ /* 0x000fe2000001ff00 */
[----:B------:R-:W-:-:S04]  /*06f0*/  IMAD.WIDE R16, R16, R33, c[0x0][0x178] ;  /* 0x00005e0010107625 */ /* 0x000fc800078e0221 */
[----:B------:R-:W-:Y:S01]  /*0700*/  IMAD R28, R28, -0x140, R7 ;  /* 0xfffffec01c1c7824 */ /* 0x000fe200078e0207 */
[----:B------:R1:W3:Y:S03]  /*0710*/  @P2 LDG.E.EL.128 R8, [R16.64] ;  /* 0x0000000410082981 */ /* 0x0002e6000c2e1d00 */
[----:B0-----:R-:W-:-:S05]  /*0720*/  IMAD.WIDE R30, R28, R33, c[0x0][0x170] ;  /* 0x00005c001c1e7625 */ /* 0x001fca00078e0221 */
[----:B------:R0:W4:Y:S04]  /*0730*/  @!P0 LDG.E.EL.U16 R39, [R30.64] ;  /* 0x000000041e278981 */ /* 0x000128000c2e1500 */
[----:B------:R-:W0:Y:S01]  /*0740*/  S2R R40, SR_TID.X ;  /* 0x0000000000287919 */ /* 0x000e220000002100 */
[----:B------:R-:W-:-:S05]  /*0750*/  IMAD R5, R38, 0x11, R5 ;  /* 0x0000001126057824 */ /* 0x000fca00078e0205 */
[----:B------:R-:W-:-:S05]  /*0760*/  SHF.L.U32 R5, R5, 0x1, RZ ;  /* 0x0000000105057819 */ /* 0x000fca00000006ff */
[----:B------:R-:W-:Y:S04]  /*0770*/  LDS.U16 R6, [R5] ;  /* 0x0000000005067984 */ /* 0x000fe80000000400 */
[----:B------:R-:W0:Y:S04]  /*0780*/  LDS.U16 R7, [R5+0x2] ;  /* 0x0000020005077984 */ /* 0x000e280000000400 */
[----:B-1----:R-:W-:Y:S04]  /*0790*/  LDS.U16 R16, [R5+0x4] ;  /* 0x0000040005107984 */ /* 0x002fe80000000400 */
[----:B------:R-:W1:Y:S04]  /*07a0*/  LDS.U16 R17, [R5+0x6] ;  /* 0x0000060005117984 */ /* 0x000e680000000400 */
[----:B------:R-:W1:Y:S04]  /*07b0*/  LDS.U16 R18, [R5+0x880] ;  /* 0x0008800005127984 */ /* 0x000e680000000400 */
[----:B------:R-:W-:Y:S04]  /*07c0*/  LDS.U16 R19, [R5+0x882] ;  /* 0x0008820005137984 */ /* 0x000fe80000000400 */
[----:B------:R-:W-:Y:S04]  /*07d0*/  LDS.U16 R28, [R5+0x884] ;  /* 0x00088400051c7984 */ /* 0x000fe80000000400 */
[----:B------:R-:W-:Y:S04]  /*07e0*/  LDS.U16 R29, [R5+0x886] ;  /* 0x00088600051d7984 */ /* 0x000fe80000000400 */
[----:B0-----:R-:W0:Y:S04]  /*07f0*/  LDS.U16 R30, [R5+0x1100] ;  /* 0x00110000051e7984 */ /* 0x001e280000000400 */
[----:B------:R-:W-:Y:S04]  /*0800*/  LDS.U16 R31, [R5+0x1102] ;  /* 0x00110200051f7984 */ /* 0x000fe80000000400 */
[----:B------:R-:W0:Y:S04]  /*0810*/  LDS.U16 R32, [R5+0x1104] ;  /* 0x0011040005207984 */ /* 0x000e280000000400 */
[----:B------:R-:W-:Y:S04]  /*0820*/  LDS.U16 R33, [R5+0x1106] ;  /* 0x0011060005217984 */ /* 0x000fe80000000400 */
[----:B------:R-:W-:Y:S04]  /*0830*/  LDS.U16 R34, [R5+0x1980] ;  /* 0x0019800005227984 */ /* 0x000fe80000000400 */
[----:B------:R-:W0:Y:S04]  /*0840*/  LDS.U16 R35, [R5+0x1982] ;  /* 0x0019820005237984 */ /* 0x000e280000000400 */
[----:B------:R-:W-:Y:S04]  /*0850*/  LDS.U16 R36, [R5+0x1984] ;  /* 0x0019840005247984 */ /* 0x000fe80000000400 */
[----:B------:R-:W0:Y:S04]  /*0860*/  LDS.U16 R37, [R5+0x1986] ;  /* 0x0019860005257984 */ /* 0x000e280000000400 */
[----:B------:R-:W-:Y:S06]  /*0870*/  BAR.SYNC 0x0 ;  /* 0x0000000000007b1d */ /* 0x000fec0000000000 */
[----:B------:R-:W-:-:S02]  /*0880*/  HADD2.F32 R7, -RZ, R7.H0_H0 ;  /* 0x20000007ff077230 */ /* 0x000fc40000004100 */
[----:B-1----:R-:W-:Y:S02]  /*0890*/  HADD2.F32 R17, -RZ, R17.H0_H0 ;  /* 0x20000011ff117230 */ /* 0x002fe40000004100 */
[----:B------:R-:W-:Y:S02]  /*08a0*/  HADD2.F32 R18, -RZ, R18.H0_H0 ;  /* 0x20000012ff127230 */ /* 0x000fe40000004100 */
[----:B0-----:R-:W-:Y:S02]  /*08b0*/  HADD2.F32 R30, -RZ, R30.H0_H0 ;  /* 0x2000001eff1e7230 */ /* 0x001fe40000004100 */
[----:B------:R-:W-:Y:S02]  /*08c0*/  HADD2.F32 R32, -RZ, R32.H0_H0 ;  /* 0x20000020ff207230 */ /* 0x000fe40000004100 */
[----:B------:R-:W-:Y:S02]  /*08d0*/  HADD2.F32 R28, -RZ, R28.H0_H0 ;  /* 0x2000001cff1c7230 */ /* 0x000fe40000004100 */
[----:B------:R-:W-:-:S02]  /*08e0*/  HADD2.F32 R35, -RZ, R35.H0_H0 ;  /* 0x20000023ff237230 */ /* 0x000fc40000004100 */
[----:B------:R-:W-:Y:S01]  /*08f0*/  HADD2.F32 R37, -RZ, R37.H0_H0 ;  /* 0x20000025ff257230 */ /* 0x000fe20000004100 */
[----:B--2---:R-:W-:Y:S02]  /*0900*/  SHF.R.U32.HI R45, RZ, 0x10, R12 ;  /* 0x00000010ff2d7819 */ /* 0x004fe4000001160c */
[----:B------:R-:W-:Y:S02]  /*0910*/  SHF.R.U32.HI R49, RZ, 0x10, R13 ;  /* 0x00000010ff317819 */ /* 0x000fe4000001160d */
[----:B------:R-:W-:Y:S02]  /*0920*/  SHF.R.U32.HI R51, RZ, 0x10, R14 ;  /* 0x00000010ff337819 */ /* 0x000fe4000001160e */
[----:B------:R-:W-:Y:S02]  /*0930*/  SHF.R.U32.HI R53, RZ, 0x10, R15 ;  /* 0x00000010ff357819 */ /* 0x000fe4000001160f */
[----:B---3--:R-:W-:Y:S02]  /*0940*/  SHF.R.U32.HI R42, RZ, 0x10, R8 ;  /* 0x00000010ff2a7819 */ /* 0x008fe40000011608 */
[----:B------:R-:W-:-:S02]  /*0950*/  SHF.R.U32.HI R41, RZ, 0x10, R9 ;  /* 0x00000010ff297819 */ /* 0x000fc40000011609 */
[----:B------:R-:W-:Y:S02]  /*0960*/  SHF.R.U32.HI R44, RZ, 0x10, R10 ;  /* 0x00000010ff2c7819 */ /* 0x000fe4000001160a */
[----:B------:R-:W-:Y:S01]  /*0970*/  SHF.R.U32.HI R46, RZ, 0x10, R11 ;  /* 0x00000010ff2e7819 */ /* 0x000fe2000001160b */
[----:B------:R0:W-:Y:S04]  /*0980*/  STS.U16 [R43], R8 ;  /* 0x000000082b007388 */ /* 0x0001e80000000400 */
[----:B------:R4:W-:Y:S04]  /*0990*/  STS.U16 [R43+0x44], R9 ;  /* 0x000044092b007388 */ /* 0x0009e80000000400 */
[----:B------:R-:W-:Y:S01]  /*09a0*/  STS.U16 [R43+0x22], R42 ;  /* 0x0000222a2b007388 */ /* 0x000fe20000000400 */
[----:B0-----:R-:W-:-:S03]  /*09b0*/  LOP3.LUT R8, R40, 0xff, RZ, 0xc0, !PT ;  /* 0x000000ff28087812 */ /* 0x001fc600078ec0ff */
[----:B------:R-:W-:Y:S01]  /*09c0*/  STS.U16 [R43+0x66], R41 ;  /* 0x000066292b007388 */ /* 0x000fe20000000400 */
[----:B----4-:R-:W-:-:S03]  /*09d0*/  HADD2.F32 R9, -RZ, R39.H0_H0 ;  /* 0x20000027ff097230 */ /* 0x010fc60000004100 */
[----:B------:R-:W-:Y:S04]  /*09e0*/  STS.U16 [R43+0x88], R10 ;  /* 0x0000880a2b007388 */ /* 0x000fe80000000400 */
        /* <DEDUP_REMOVED lines=11> */
[----:B------:R-:W-:Y:S06]  /*0aa0*/  BAR.SYNC 0x0 ;  /* 0x0000000000007b1d */ /* 0x000fec0000000000 */
[----:B------:R-:W-:Y:S04]  /*0ab0*/  LDS.U16 R47, [R5] ;  /* 0x00000000052f7984 */ /* 0x000fe80000000400 */
[----:B------:R-:W0:Y:S04]  /*0ac0*/  LDS.U16 R46, [R5+0x2] ;  /* 0x00000200052e7984 */ /* 0x000e280000000400 */
[----:B------:R-:W1:Y:S04]  /*0ad0*/  LDS.U16 R45, [R5+0x4] ;  /* 0x00000400052d7984 */ /* 0x000e680000000400 */
[----:B------:R-:W2:Y:S04]  /*0ae0*/  LDS.U16 R44, [R5+0x6] ;  /* 0x00000600052c7984 */ /* 0x000ea80000000400 */
[----:B------:R-:W-:Y:S04]  /*0af0*/  LDS.U16 R43, [R5+0x880] ;  /* 0x00088000052b7984 */ /* 0x000fe80000000400 */
        /* <DEDUP_REMOVED lines=11> */
[----:B------:R-:W-:Y:S06]  /*0bb0*/  BAR.SYNC 0x0 ;  /* 0x0000000000007b1d */ /* 0x000fec0000000000 */
[----:B------:R-:W-:Y:S04]  /*0bc0*/  STS [R8.X8], R9 ;  /* 0x0000000908007388 */ /* 0x000fe80000008800 */
[----:B------:R-:W-:Y:S06]  /*0bd0*/  BAR.SYNC 0x0 ;  /* 0x0000000000007b1d */ /* 0x000fec0000000000 */
[----:B------:R3:W4:Y:S01]  /*0be0*/  LDS R50, [R38.X8] ;  /* 0x0000000026327984 */ /* 0x0007220000008800 */
[----:B------:R-:W-:-:S06]  /*0bf0*/  LOP3.LUT R49, R38, 0x40, RZ, 0xfc, !PT ;  /* 0x0000004026317812 */ /* 0x000fcc00078efcff */
[----:B------:R-:W5:Y:S01]  /*0c00*/  LDS R49, [R49.X8] ;  /* 0x0000000031317984 */ /* 0x000f620000008800 */
[----:B------:R-:W-:-:S06]  /*0c10*/  LOP3.LUT R5, R38, 0x80, RZ, 0xfc, !PT ;  /* 0x0000008026057812 */ /* 0x000fcc00078efcff */
[----:B------:R-:W5:Y:S01]  /*0c20*/  LDS R5, [R5.X8] ;  /* 0x0000000005057984 */ /* 0x000f620000008800 */
[----:B---3--:R-:W-:Y:S01]  /*0c30*/  LOP3.LUT R38, R38, 0xc0, RZ, 0xfc, !PT ;  /* 0x000000c026267812 */ /* 0x008fe200078efcff */
[----:B0-----:R-:W-:-:S05]  /*0c40*/  HADD2.F32 R46, -RZ, R46.H0_H0 ;  /* 0x2000002eff2e7230 */ /* 0x001fca0000004100 */
[----:B------:R-:W0:Y:S01]  /*0c50*/  LDS R38, [R38.X8] ;  /* 0x0000000026267984 */ /* 0x000e220000008800 */
[----:B------:R-:W-:Y:S02]  /*0c60*/  HADD2.F32 R53, -RZ, R16.H0_H0 ;  /* 0x20000010ff357230 */ /* 0x000fe40000004100 */
[----:B------:R-:W-:Y:S02]  /*0c70*/  HADD2.F32 R16, -RZ, R26.H1_H1 ;  /* 0x3000001aff107230 */ /* 0x000fe40000004100 */
[----:B-1----:R-:W-:Y:S02]  /*0c80*/  HADD2.F32 R45, -RZ, R45.H0_H0 ;  /* 0x2000002dff2d7230 */ /* 0x002fe40000004100 */
[----:B--2---:R-:W-:Y:S02]  /*0c90*/  HADD2.F32 R44, -RZ, R44.H0_H0 ;  /* 0x2000002cff2c7230 */ /* 0x004fe40000004100 */
[----:B------:R-:W-:Y:S01]  /*0ca0*/  HADD2.F32 R9, -RZ, R27.H0_H0 ;  /* 0x2000001bff097230 */ /* 0x000fe20000004100 */
[C---:B----4-:R-:W-:Y:S01]  /*0cb0*/  FADD R7, R50.reuse, R7 ;  /* 0x0000000732077221 */ /* 0x050fe20000000000 */
[----:B------:R-:W-:-:S03]  /*0cc0*/  FADD R8, R50, R53 ;  /* 0x0000003532087221 */ /* 0x000fc60000000000 */
[----:B------:R-:W-:Y:S01]  /*0cd0*/  FFMA R7, R46, 0.125, R7 ;  /* 0x3e0000002e077823 */ /* 0x000fe20000000007 */
[----:B------:R-:W-:Y:S01]  /*0ce0*/  FADD R17, R50, R17 ;  /* 0x0000001132117221 */ /* 0x000fe20000000000 */
[----:B------:R-:W-:Y:S02]  /*0cf0*/  FFMA R8, R45, 0.125, R8 ;  /* 0x3e0000002d087823 */ /* 0x000fe40000000008 */
[----:B------:R-:W-:Y:S01]  /*0d00*/  FADD R7, R16, R7 ;  /* 0x0000000710077221 */ /* 0x000fe20000000000 */
[----:B------:R-:W-:Y:S01]  /*0d10*/  HADD2.F32 R16, -RZ, R19.H0_H0 ;  /* 0x20000013ff107230 */ /* 0x000fe20000004100 */
[----:B-----5:R-:W-:Y:S01]  /*0d20*/  FADD R18, R49, R18 ;  /* 0x0000001231127221 */ /* 0x020fe20000000000 */
[----:B------:R-:W-:Y:S01]  /*0d30*/  HADD2.F32 R43, -RZ, R43.H0_H0 ;  /* 0x2000002bff2b7230 */ /* 0x000fe20000004100 */
[----:B------:R-:W-:Y:S01]  /*0d40*/  FFMA R44, R44, 0.125, R17 ;  /* 0x3e0000002c2c7823 */ /* 0x000fe20000000011 */
[----:B------:R-:W-:Y:S01]  /*0d50*/  FADD R8, R9, R8 ;  /* 0x0000000809087221 */ /* 0x000fe20000000000 */
[----:B------:R-:W-:Y:S01]  /*0d60*/  HADD2.F32 R42, -RZ, R42.H0_H0 ;  /* 0x2000002aff2a7230 */ /* 0x000fe20000004100 */
[----:B------:R-:W-:Y:S01]  /*0d70*/  FADD R9, R49, R16 ;  /* 0x0000001031097221 */ /* 0x000fe20000000000 */
[--C-:B------:R-:W-:Y:S01]  /*0d80*/  HADD2.F32 R17, -RZ, R22.reuse.H0_H0 ;  /* 0x20000016ff117230 */ /* 0x100fe20000004100 */
[----:B------:R-:W-:Y:S01]  /*0d90*/  FFMA R18, R43, 0.125, R18 ;  /* 0x3e0000002b127823 */ /* 0x000fe20000000012 */
[----:B------:R-:W-:Y:S01]  /*0da0*/  HADD2.F32 R22, -RZ, R22.H1_H1 ;  /* 0x30000016ff167230 */ /* 0x000fe20000004100 */
[----:B------:R-:W-:Y:S01]  /*0db0*/  FFMA R9, R42, 0.125, R9 ;  /* 0x3e0000002a097823 */ /* 0x000fe20000000009 */
[----:B------:R-:W-:Y:S01]  /*0dc0*/  HADD2.F32 R16, -RZ, R31.H0_H0 ;  /* 0x2000001fff107230 */ /* 0x000fe20000004100 */
[----:B------:R-:W-:Y:S01]  /*0dd0*/  FADD R17, R17, R18 ;  /* 0x0000001211117221 */ /* 0x000fe20000000000 */
[----:B------:R-:W-:Y:S01]  /*0de0*/  HADD2.F32 R18, -RZ, R33.H0_H0 ;  /* 0x20000021ff127230 */ /* 0x000fe20000004100 */
[----:B------:R-:W-:Y:S01]  /*0df0*/  FADD R22, R22, R9 ;  /* 0x0000000916167221 */ /* 0x000fe20000000000 */
[----:B------:R-:W-:Y:S01]  /*0e00*/  HADD2.F32 R15, -RZ, R15.H0_H0 ;  /* 0x2000000fff0f7230 */ /* 0x000fe20000004100 */
[C---:B------:R-:W-:Y:S01]  /*0e10*/  FADD R16, R5.reuse, R16 ;  /* 0x0000001005107221 */ /* 0x040fe20000000000 */
[----:B------:R-:W-:Y:S01]  /*0e20*/  HADD2.F32 R10, -RZ, R10.H0_H0 ;  /* 0x2000000aff0a7230 */ /* 0x000fe20000004100 */
[C---:B------:R-:W-:Y:S01]  /*0e30*/  FADD R9, R5.reuse, R32 ;  /* 0x0000002005097221 */ /* 0x040fe20000000000 */
[----:B------:R-:W-:Y:S01]  /*0e40*/  HADD2.F32 R11, -RZ, R11.H0_H0 ;  /* 0x2000000bff0b7230 */ /* 0x000fe20000004100 */
[C---:B------:R-:W-:Y:S01]  /*0e50*/  FADD R18, R5.reuse, R18 ;  /* 0x0000001205127221 */ /* 0x040fe20000000000 */
[----:B------:R-:W-:Y:S01]  /*0e60*/  HADD2.F32 R39, -RZ, R39.H0_H0 ;  /* 0x20000027ff277230 */ /* 0x000fe20000004100 */
[----:B------:R-:W-:Y:S01]  /*0e70*/  FADD R30, R5, R30 ;  /* 0x0000001e051e7221 */ /* 0x000fe20000000000 */
[----:B------:R-:W-:Y:S01]  /*0e80*/  FFMA R15, R15, 0.125, R16 ;  /* 0x3e0000000f0f7823 */ /* 0x000fe20000000010 */
[----:B------:R-:W-:Y:S01]  /*0e90*/  FFMA R9, R10, 0.125, R9 ;  /* 0x3e0000000a097823 */ /* 0x000fe20000000009 */
[----:B------:R-:W-:Y:S01]  /*0ea0*/  HADD2.F32 R51, -RZ, R6.H0_H0 ;  /* 0x20000006ff337230 */ /* 0x000fe20000004100 */
[----:B------:R-:W-:Y:S01]  /*0eb0*/  FFMA R18, R11, 0.125, R18 ;  /* 0x3e0000000b127823 */ /* 0x000fe20000000012 */
[----:B------:R-:W-:-:S02]  /*0ec0*/  HADD2.F32 R16, -RZ, R24.H0_H0 ;  /* 0x20000018ff107230 */ /* 0x000fc40000004100 */
[----:B------:R-:W-:Y:S01]  /*0ed0*/  HADD2.F32 R10, -RZ, R24.H1_H1 ;  /* 0x30000018ff0a7230 */ /* 0x000fe20000004100 */
[----:B------:R-:W-:Y:S01]  /*0ee0*/  FFMA R5, R39, 0.125, R30 ;  /* 0x3e00000027057823 */ /* 0x000fe2000000001e */
[----:B------:R-:W-:Y:S02]  /*0ef0*/  HADD2.F32 R45, -RZ, R26.H0_H0 ;  /* 0x2000001aff2d7230 */ /* 0x000fe40000004100 */
[----:B------:R-:W-:Y:S02]  /*0f00*/  HADD2.F32 R24, -RZ, R25.H0_H0 ;  /* 0x20000019ff187230 */ /* 0x000fe40000004100 */
[----:B------:R-:W-:Y:S02]  /*0f10*/  HADD2.F32 R26, -RZ, R29.H0_H0 ;  /* 0x2000001dff1a7230 */ /* 0x000fe40000004100 */
[----:B------:R-:W-:Y:S02]  /*0f20*/  HADD2.F32 R25, -RZ, R25.H1_H1 ;  /* 0x30000019ff197230 */ /* 0x000fe40000004100 */
[----:B------:R-:W-:Y:S01]  /*0f30*/  HADD2.F32 R11, -RZ, R34.H0_H0 ;  /* 0x20000022ff0b7230 */ /* 0x000fe20000004100 */
[----:B------:R-:W-:Y:S01]  /*0f40*/  FADD R6, R50, R51 ;  /* 0x0000003332067221 */ /* 0x000fe20000000000 */
[----:B------:R-:W-:Y:S01]  /*0f50*/  HADD2.F32 R47, -RZ, R47.H0_H0 ;  /* 0x2000002fff2f7230 */ /* 0x000fe20000004100 */
[----:B------:R-:W-:Y:S01]  /*0f60*/  FADD R10, R10, R15 ;  /* 0x0000000f0a0a7221 */ /* 0x000fe20000000000 */
[----:B------:R-:W-:Y:S01]  /*0f70*/  HADD2.F32 R41, -RZ, R41.H0_H0 ;  /* 0x20000029ff297230 */ /* 0x000fe20000004100 */
[----:B------:R-:W-:Y:S01]  /*0f80*/  FADD R5, R16, R5 ;  /* 0x0000000510057221 */ /* 0x000fe20000000000 */
[----:B------:R-:W-:Y:S01]  /*0f90*/  HADD2.F32 R19, -RZ, R40.H0_H0 ;  /* 0x20000028ff137230 */ /* 0x000fe20000004100 */
[C---:B------:R-:W-:Y:S01]  /*0fa0*/  FADD R28, R49.reuse, R28 ;  /* 0x0000001c311c7221 */ /* 0x040fe20000000000 */
[----:B------:R-:W-:Y:S01]  /*0fb0*/  HADD2.F32 R15, -RZ, R36.H0_H0 ;  /* 0x20000024ff0f7230 */ /* 0x000fe20000004100 */
[----:B------:R-:W-:Y:S01]  /*0fc0*/  FADD R26, R49, R26 ;  /* 0x0000001a311a7221 */ /* 0x000fe20000000000 */
[----:B------:R-:W-:Y:S01]  /*0fd0*/  HADD2.F32 R12, -RZ, R12.H0_H0 ;  /* 0x2000000cff0c7230 */ /* 0x000fe20000004100 */
[----:B------:R-:W-:Y:S01]  /*0fe0*/  FADD R16, R25, R18 ;  /* 0x0000001219107221 */ /* 0x000fe20000000000 */
[C---:B0-----:R-:W-:Y:S01]  /*0ff0*/  FADD R11, R38.reuse, R11 ;  /* 0x0000000b260b7221 */ /* 0x041fe20000000000 */
[----:B------:R-:W-:Y:S01]  /*1000*/  HADD2.F32 R13, -RZ, R13.H0_H0 ;  /* 0x2000000dff0d7230 */ /* 0x000fe20000004100 */
[----:B------:R-:W-:Y:S01]  /*1010*/  FFMA R6, R47, 0.125, R6 ;  /* 0x3e0000002f067823 */ /* 0x000fe20000000006 */
[----:B------:R-:W-:Y:S01]  /*1020*/  HADD2.F32 R18, -RZ, R14.H0_H0 ;  /* 0x2000000eff127230 */ /* 0x000fe20000004100 */
[----:B------:R-:W-:Y:S01]  /*1030*/  FADD R14, R38, R35 ;  /* 0x00000023260e7221 */ /* 0x000fe20000000000 */
[----:B------:R-:W-:-:S02]  /*1040*/  HADD2.F32 R27, -RZ, R27.H1_H1 ;  /* 0x3000001bff1b7230 */ /* 0x000fc40000004100 */
[--C-:B------:R-:W-:Y:S01]  /*1050*/  HADD2.F32 R29, -RZ, R23.reuse.H0_H0 ;  /* 0x20000017ff1d7230 */ /* 0x100fe20000004100 */
[----:B------:R-:W-:Y:S01]  /*1060*/  FFMA R28, R41, 0.125, R28 ;  /* 0x3e000000291c7823 */ /* 0x000fe2000000001c */
[----:B------:R-:W-:Y:S01]  /*1070*/  HADD2.F32 R23, -RZ, R23.H1_H1 ;  /* 0x30000017ff177230 */ /* 0x000fe20000004100 */
[----:B------:R-:W-:Y:S01]  /*1080*/  FFMA R26, R19, 0.125, R26 ;  /* 0x3e000000131a7823 */ /* 0x000fe2000000001a */
[----:B------:R-:W-:Y:S01]  /*1090*/  FADD R15, R38, R15 ;  /* 0x0000000f260f7221 */ /* 0x000fe20000000000 */
[----:B------:R-:W-:Y:S01]  /*10a0*/  FFMA R12, R12, 0.125, R11 ;  /* 0x3e0000000c0c7823 */ /* 0x000fe2000000000b */
[--C-:B------:R-:W-:Y:S01]  /*10b0*/  HADD2.F32 R11, -RZ, R20.reuse.H0_H0 ;  /* 0x20000014ff0b7230 */ /* 0x100fe20000004100 */
[----:B------:R-:W-:Y:S01]  /*10c0*/  FADD R6, R45, R6 ;  /* 0x000000062d067221 */ /* 0x000fe20000000000 */
[----:B------:R-:W-:Y:S01]  /*10d0*/  FFMA R13, R13, 0.125, R14 ;  /* 0x3e0000000d0d7823 */ /* 0x000fe2000000000e */
[----:B------:R-:W-:Y:S01]  /*10e0*/  HADD2.F32 R20, -RZ, R20.H1_H1 ;  /* 0x30000014ff147230 */ /* 0x000fe20000004100 */
[----:B------:R-:W-:Y:S01]  /*10f0*/  FADD R27, R27, R44 ;  /* 0x0000002c1b1b7221 */ /* 0x000fe20000000000 */
[--C-:B------:R-:W-:Y:S01]  /*1100*/  HADD2.F32 R14, -RZ, R21.reuse.H0_H0 ;  /* 0x20000015ff0e7230 */ /* 0x100fe20000004100 */
[----:B------:R-:W-:Y:S01]  /*1110*/  MOV R19, 0x2 ;  /* 0x0000000200137802 */ /* 0x000fe20000000f00 */
[----:B------:R-:W-:Y:S01]  /*1120*/  FADD R28, R29, R28 ;  /* 0x0000001c1d1c7221 */ /* 0x000fe20000000000 */
[----:B------:R-:W-:Y:S01]  /*1130*/  FADD R23, R23, R26 ;  /* 0x0000001a17177221 */ /* 0x000fe20000000000 */
[----:B------:R-:W-:Y:S01]  /*1140*/  FFMA R15, R18, 0.125, R15 ;  /* 0x3e000000120f7823 */ /* 0x000fe2000000000f */
[----:B------:R-:W-:Y:S01]  /*1150*/  HADD2.F32 R48, -RZ, R48.H0_H0 ;  /* 0x20000030ff307230 */ /* 0x000fe20000004100 */
[----:B------:R-:W-:Y:S01]  /*1160*/  FADD R9, R24, R9 ;  /* 0x0000000918097221 */ /* 0x000fe20000000000 */
[----:B------:R-:W-:Y:S01]  /*1170*/  FADD R37, R38, R37 ;  /* 0x0000002526257221 */ /* 0x000fe20000000000 */
[----:B------:R-:W-:Y:S01]  /*1180*/  FADD R11, R11, R12 ;  /* 0x0000000c0b0b7221 */ /* 0x000fe20000000000 */
[----:B------:R-:W-:Y:S01]  /*1190*/  FADD R20, R20, R13 ;  /* 0x0000000d14147221 */ /* 0x000fe20000000000 */
[----:B------:R-:W-:Y:S01]  /*11a0*/  F2FP.F16.F32.PACK_AB R6, R7, R6 ;  /* 0x000000060706723e */ /* 0x000fe200000000ff */
[----:B------:R-:W-:Y:S01]  /*11b0*/  HADD2.F32 R21, -RZ, R21.H1_H1 ;  /* 0x30000015ff157230 */ /* 0x000fe20000004100 */
[----:B------:R-:W-:Y:S01]  /*11c0*/  FADD R18, R14, R15 ;  /* 0x0000000f0e127221 */ /* 0x000fe20000000000 */
[----:B------:R-:W-:Y:S01]  /*11d0*/  F2FP.F16.F32.PACK_AB R7, R27, R8 ;  /* 0x000000081b07723e */ /* 0x000fe200000000ff */
[----:B------:R-:W-:Y:S01]  /*11e0*/  IMAD.WIDE R12, R0, R19, c[0x0][0x180] ;  /* 0x00006000000c7625 */ /* 0x000fe200078e0213 */
[----:B------:R-:W-:Y:S01]  /*11f0*/  FFMA R48, R48, 0.125, R37 ;  /* 0x3e00000030307823 */ /* 0x000fe20000000025 */
[----:B------:R-:W-:-:S02]  /*1200*/  F2FP.F16.F32.PACK_AB R22, R22, R17 ;  /* 0x000000111616723e */ /* 0x000fc400000000ff */
[----:B------:R-:W-:Y:S01]  /*1210*/  F2FP.F16.F32.PACK_AB R23, R23, R28 ;  /* 0x0000001c1717723e */ /* 0x000fe200000000ff */
[----:B------:R-:W-:Y:S01]  /*1220*/  IMAD.WIDE R14, R2, R19, c[0x0][0x180] ;  /* 0x00006000020e7625 */ /* 0x000fe200078e0213 */
[----:B------:R-:W-:Y:S02]  /*1230*/  F2FP.F16.F32.PACK_AB R8, R10, R5 ;  /* 0x000000050a08723e */ /* 0x000fe400000000ff */
[----:B------:R-:W-:Y:S01]  /*1240*/  F2FP.F16.F32.PACK_AB R9, R16, R9 ;  /* 0x000000091009723e */ /* 0x000fe200000000ff */
[----:B------:R-:W-:Y:S01]  /*1250*/  IMAD.WIDE R2, R3, R19, c[0x0][0x180] ;  /* 0x0000600003027625 */ /* 0x000fe200078e0213 */
[----:B------:R-:W-:Y:S01]  /*1260*/  FADD R21, R21, R48 ;  /* 0x0000003015157221 */ /* 0x000fe20000000000 */
[----:B------:R0:W-:Y:S04]  /*1270*/  @P3 STG.E.64 [R12.64], R6 ;  /* 0x000000060c003986 */ /* 0x0001e8000c101b04 */
[----:B------:R0:W-:Y:S01]  /*1280*/  @P4 STG.E.64 [R14.64], R22 ;  /* 0x000000160e004986 */ /* 0x0001e2000c101b04 */
[----:B------:R-:W-:-:S03]  /*1290*/  F2FP.F16.F32.PACK_AB R20, R20, R11 ;  /* 0x0000000b1414723e */ /* 0x000fc600000000ff */
[----:B------:R0:W-:Y:S01]  /*12a0*/  @P5 STG.E.64 [R2.64], R8 ;  /* 0x0000000802005986 */ /* 0x0001e2000c101b04 */
[----:B------:R-:W-:Y:S01]  /*12b0*/  F2FP.F16.F32.PACK_AB R21, R21, R18 ;  /* 0x000000121515723e */ /* 0x000fe200000000ff */
[----:B------:R-:W-:Y:S01]  /*12c0*/  IMAD.WIDE R4, R4, R19, c[0x0][0x180] ;  /* 0x0000600004047625 */ /* 0x000fe200078e0213 */
[----:B------:R-:W-:Y:S06]  /*12d0*/  @!P1 EXIT ;  /* 0x000000000000994d */ /* 0x000fec0003800000 */
[----:B------:R-:W-:Y:S01]  /*12e0*/  STG.E.64 [R4.64], R20 ;  /* 0x0000001404007986 */ /* 0x000fe2000c101b04 */
[----:B------:R-:W-:Y:S05]  /*12f0*/  EXIT ;  /* 0x000000000000794d */ /* 0x000fea0003800000 */
.L_x_0:
[----:B------:R-:W-:-:S00]  /*1300*/  BRA `(.L_x_0) ;  /* 0xfffffff000007947 */ /* 0x000fc0000383ffff */
[----:B------:R-:W-:-:S00]  /*1310*/  NOP ;  /* 0x0000000000007918 */ /* 0x000fc00000000000 */
        /* <DEDUP_REMOVED lines=14> */
.L_x_1:


//--------------------- .nv.shared.triton__0d1d2d3d4d5de6 --------------------------
	.section	.nv.shared.triton__0d1d2d3d4d5de6,"aw",@nobits
	.align	16
